//
// Generated by NVIDIA NVVM Compiler
//
// Compiler Build ID: CL-36424714
// Cuda compilation tools, release 13.0, V13.0.88
// Based on NVVM 20.0.0
//

.version 9.0
.target sm_100
.address_size 64

	// .globl	_Z7matMultPiS_iS_
// _ZZ7matMultPiS_iS_E2as has been demoted
// _ZZ7matMultPiS_iS_E2bs has been demoted

.visible .entry _Z7matMultPiS_iS_(
	.param .u64 .ptr .align 1 _Z7matMultPiS_iS__param_0,
	.param .u64 .ptr .align 1 _Z7matMultPiS_iS__param_1,
	.param .u32 _Z7matMultPiS_iS__param_2,
	.param .u64 .ptr .align 1 _Z7matMultPiS_iS__param_3
)
{
	.reg .pred 	%p<7>;
	.reg .b32 	%r<173>;
	.reg .b64 	%rd<22>;
	// demoted variable
	.shared .align 4 .b8 _ZZ7matMultPiS_iS_E2as[100];
	// demoted variable
	.shared .align 4 .b8 _ZZ7matMultPiS_iS_E2bs[100];
	ld.param.u64 	%rd4, [_Z7matMultPiS_iS__param_0];
	ld.param.u64 	%rd5, [_Z7matMultPiS_iS__param_1];
	ld.param.u32 	%r46, [_Z7matMultPiS_iS__param_2];
	cvta.to.global.u64 	%rd1, %rd5;
	cvta.to.global.u64 	%rd2, %rd4;
	mov.u32 	%r48, %ctaid.x;
	mov.u32 	%r1, %ctaid.y;
	mov.u32 	%r2, %tid.x;
	mov.u32 	%r3, %tid.y;
	mul.lo.s32 	%r4, %r46, 5;
	mul.lo.s32 	%r5, %r4, %r1;
	mul.lo.s32 	%r6, %r48, 5;
	setp.lt.s32 	%p1, %r46, 1;
	mov.b32 	%r172, 0;
	@%p1 bra 	$L__BB0_7;
	mul.lo.s32 	%r7, %r46, %r3;
	mul.lo.s32 	%r51, %r3, 20;
	mov.u32 	%r52, _ZZ7matMultPiS_iS_E2as;
	add.s32 	%r8, %r52, %r51;
	shl.b32 	%r53, %r2, 2;
	add.s32 	%r9, %r8, %r53;
	mov.u32 	%r54, _ZZ7matMultPiS_iS_E2bs;
	add.s32 	%r11, %r54, %r53;
	add.s32 	%r10, %r11, %r51;
	add.s32 	%r55, %r5, 5;
	add.s32 	%r56, %r5, %r46;
	max.s32 	%r57, %r56, %r55;
	sub.s32 	%r58, %r57, %r5;
	add.s32 	%r59, %r58, -5;
	setp.ne.s32 	%p2, %r59, 0;
	selp.u32 	%r60, 1, 0, %p2;
	selp.s32 	%r61, -1, 0, %p2;
	add.s32 	%r62, %r59, %r61;
	mul.hi.u32 	%r63, %r62, -858993459;
	shr.u32 	%r64, %r63, 2;
	add.s32 	%r65, %r64, %r60;
	add.s32 	%r12, %r65, 1;
	and.b32  	%r13, %r12, 3;
	setp.lt.u32 	%p3, %r65, 3;
	mov.b32 	%r172, 0;
	mov.u32 	%r165, %r6;
	mov.u32 	%r166, %r5;
	@%p3 bra 	$L__BB0_4;
	mul.lo.s32 	%r14, %r46, 20;
	add.s32 	%r67, %r2, %r7;
	add.s32 	%r160, %r67, %r6;
	mad.lo.s32 	%r68, %r1, 5, %r3;
	mad.lo.s32 	%r159, %r46, %r68, %r2;
	and.b32  	%r69, %r12, 2147483644;
	neg.s32 	%r158, %r69;
	mov.b32 	%r172, 0;
	mul.wide.s32 	%rd10, %r4, 4;
	mov.u32 	%r165, %r6;
	mov.u32 	%r166, %r5;
$L__BB0_3:
	mul.wide.s32 	%rd6, %r159, 4;
	add.s64 	%rd7, %rd2, %rd6;
	ld.global.u32 	%r70, [%rd7];
	st.shared.u32 	[%r9], %r70;
	mul.wide.s32 	%rd8, %r160, 4;
	add.s64 	%rd9, %rd1, %rd8;
	ld.global.u32 	%r71, [%rd9];
	st.shared.u32 	[%r10], %r71;
	bar.sync 	0;
	ld.shared.u32 	%r72, [%r8];
	ld.shared.u32 	%r73, [%r11];
	mad.lo.s32 	%r74, %r73, %r72, %r172;
	ld.shared.u32 	%r75, [%r8+4];
	ld.shared.u32 	%r76, [%r11+20];
	mad.lo.s32 	%r77, %r76, %r75, %r74;
	ld.shared.u32 	%r78, [%r8+8];
	ld.shared.u32 	%r79, [%r11+40];
	mad.lo.s32 	%r80, %r79, %r78, %r77;
	ld.shared.u32 	%r81, [%r8+12];
	ld.shared.u32 	%r82, [%r11+60];
	mad.lo.s32 	%r83, %r82, %r81, %r80;
	ld.shared.u32 	%r84, [%r8+16];
	ld.shared.u32 	%r85, [%r11+80];
	mad.lo.s32 	%r86, %r85, %r84, %r83;
	bar.sync 	0;
	ld.global.u32 	%r87, [%rd7+20];
	st.shared.u32 	[%r9], %r87;
	add.s64 	%rd11, %rd9, %rd10;
	ld.global.u32 	%r88, [%rd11];
	st.shared.u32 	[%r10], %r88;
	bar.sync 	0;
	ld.shared.u32 	%r89, [%r8];
	ld.shared.u32 	%r90, [%r11];
	mad.lo.s32 	%r91, %r90, %r89, %r86;
	ld.shared.u32 	%r92, [%r8+4];
	ld.shared.u32 	%r93, [%r11+20];
	mad.lo.s32 	%r94, %r93, %r92, %r91;
	ld.shared.u32 	%r95, [%r8+8];
	ld.shared.u32 	%r96, [%r11+40];
	mad.lo.s32 	%r97, %r96, %r95, %r94;
	ld.shared.u32 	%r98, [%r8+12];
	ld.shared.u32 	%r99, [%r11+60];
	mad.lo.s32 	%r100, %r99, %r98, %r97;
	ld.shared.u32 	%r101, [%r8+16];
	ld.shared.u32 	%r102, [%r11+80];
	mad.lo.s32 	%r103, %r102, %r101, %r100;
	bar.sync 	0;
	ld.global.u32 	%r104, [%rd7+40];
	st.shared.u32 	[%r9], %r104;
	add.s64 	%rd12, %rd11, %rd10;
	ld.global.u32 	%r105, [%rd12];
	st.shared.u32 	[%r10], %r105;
	bar.sync 	0;
	ld.shared.u32 	%r106, [%r8];
	ld.shared.u32 	%r107, [%r11];
	mad.lo.s32 	%r108, %r107, %r106, %r103;
	ld.shared.u32 	%r109, [%r8+4];
	ld.shared.u32 	%r110, [%r11+20];
	mad.lo.s32 	%r111, %r110, %r109, %r108;
	ld.shared.u32 	%r112, [%r8+8];
	ld.shared.u32 	%r113, [%r11+40];
	mad.lo.s32 	%r114, %r113, %r112, %r111;
	ld.shared.u32 	%r115, [%r8+12];
	ld.shared.u32 	%r116, [%r11+60];
	mad.lo.s32 	%r117, %r116, %r115, %r114;
	ld.shared.u32 	%r118, [%r8+16];
	ld.shared.u32 	%r119, [%r11+80];
	mad.lo.s32 	%r120, %r119, %r118, %r117;
	bar.sync 	0;
	ld.global.u32 	%r121, [%rd7+60];
	st.shared.u32 	[%r9], %r121;
	add.s64 	%rd13, %rd12, %rd10;
	ld.global.u32 	%r122, [%rd13];
	st.shared.u32 	[%r10], %r122;
	bar.sync 	0;
	ld.shared.u32 	%r123, [%r8];
	ld.shared.u32 	%r124, [%r11];
	mad.lo.s32 	%r125, %r124, %r123, %r120;
	ld.shared.u32 	%r126, [%r8+4];
	ld.shared.u32 	%r127, [%r11+20];
	mad.lo.s32 	%r128, %r127, %r126, %r125;
	ld.shared.u32 	%r129, [%r8+8];
	ld.shared.u32 	%r130, [%r11+40];
	mad.lo.s32 	%r131, %r130, %r129, %r128;
	ld.shared.u32 	%r132, [%r8+12];
	ld.shared.u32 	%r133, [%r11+60];
	mad.lo.s32 	%r134, %r133, %r132, %r131;
	ld.shared.u32 	%r135, [%r8+16];
	ld.shared.u32 	%r136, [%r11+80];
	mad.lo.s32 	%r172, %r136, %r135, %r134;
	bar.sync 	0;
	add.s32 	%r166, %r166, 20;
	add.s32 	%r165, %r165, %r14;
	add.s32 	%r160, %r160, %r14;
	add.s32 	%r159, %r159, 20;
	add.s32 	%r158, %r158, 4;
	setp.ne.s32 	%p4, %r158, 0;
	@%p4 bra 	$L__BB0_3;
$L__BB0_4:
	setp.eq.s32 	%p5, %r13, 0;
	@%p5 bra 	$L__BB0_7;
	add.s32 	%r137, %r2, %r165;
	add.s32 	%r170, %r137, %r7;
	add.s32 	%r138, %r2, %r166;
	add.s32 	%r169, %r138, %r7;
	neg.s32 	%r168, %r13;
$L__BB0_6:
	.pragma "nounroll";
	mul.wide.s32 	%rd14, %r170, 4;
	add.s64 	%rd15, %rd1, %rd14;
	mul.wide.s32 	%rd16, %r169, 4;
	add.s64 	%rd17, %rd2, %rd16;
	ld.global.u32 	%r139, [%rd17];
	st.shared.u32 	[%r9], %r139;
	ld.global.u32 	%r140, [%rd15];
	st.shared.u32 	[%r10], %r140;
	bar.sync 	0;
	ld.shared.u32 	%r141, [%r8];
	ld.shared.u32 	%r142, [%r11];
	mad.lo.s32 	%r143, %r142, %r141, %r172;
	ld.shared.u32 	%r144, [%r8+4];
	ld.shared.u32 	%r145, [%r11+20];
	mad.lo.s32 	%r146, %r145, %r144, %r143;
	ld.shared.u32 	%r147, [%r8+8];
	ld.shared.u32 	%r148, [%r11+40];
	mad.lo.s32 	%r149, %r148, %r147, %r146;
	ld.shared.u32 	%r150, [%r8+12];
	ld.shared.u32 	%r151, [%r11+60];
	mad.lo.s32 	%r152, %r151, %r150, %r149;
	ld.shared.u32 	%r153, [%r8+16];
	ld.shared.u32 	%r154, [%r11+80];
	mad.lo.s32 	%r172, %r154, %r153, %r152;
	bar.sync 	0;
	add.s32 	%r170, %r170, %r4;
	add.s32 	%r169, %r169, 5;
	add.s32 	%r168, %r168, 1;
	setp.ne.s32 	%p6, %r168, 0;
	@%p6 bra 	$L__BB0_6;
$L__BB0_7:
	ld.param.u64 	%rd21, [_Z7matMultPiS_iS__param_3];
	cvta.to.global.u64 	%rd18, %rd21;
	add.s32 	%r155, %r6, %r2;
	mad.lo.s32 	%r156, %r46, %r3, %r155;
	add.s32 	%r157, %r156, %r5;
	mul.wide.s32 	%rd19, %r157, 4;
	add.s64 	%rd20, %rd18, %rd19;
	st.global.u32 	[%rd20], %r172;
	ret;

}


// ===== COMPILED SASS (sm_100) =====

	.target	sm_100

	.elftype	@"ET_EXEC"


//--------------------- .note.nv.tkinfo           --------------------------
	.section	.note.nv.tkinfo,"",@"SHT_NOTE"
	.sectionflags	@"SHF_NOTE_NV_TKINFO"
	.tkinfo
        /*0018*/ 	.word	0x00000002
        /*0030*/ 	.string	""
        /*0030*/ 	.string	"ptxas"
        /*0030*/ 	.string	"Cuda compilation tools, release 13.0, V13.0.88"
        /*0030*/ 	.string	"Build cuda_13.0.r13.0/compiler.36424714_0"
        /*0030*/ 	.string	"-arch sm_100 -m 64 "



//--------------------- .note.nv.cuinfo           --------------------------
	.section	.note.nv.cuinfo,"",@"SHT_NOTE"
	.sectionflags	@"SHF_NOTE_NV_CUINFO"
        /*0018*/ 	.short	0x0002
        /*001a*/ 	.short	0x0064
        /*001c*/ 	.short	0x0082
	.zero		2


//--------------------- .nv.info                  --------------------------
	.section	.nv.info,"",@"SHT_CUDA_INFO"
	.align	4


	//----- nvinfo : EIATTR_REGCOUNT
	.align		4
        /*0000*/ 	.byte	0x04, 0x2f
        /*0002*/ 	.short	(.L_1 - .L_0)
	.align		4
.L_0:
        /*0004*/ 	.word	index@(_Z7matMultPiS_iS_)
        /*0008*/ 	.word	0x00000020


	//----- nvinfo : EIATTR_FRAME_SIZE
	.align		4
.L_1:
        /*000c*/ 	.byte	0x04, 0x11
        /*000e*/ 	.short	(.L_3 - .L_2)
	.align		4
.L_2:
        /*0010*/ 	.word	index@(_Z7matMultPiS_iS_)
        /*0014*/ 	.word	0x00000000


	//----- nvinfo : EIATTR_MIN_STACK_SIZE
	.align		4
.L_3:
        /*0018*/ 	.byte	0x04, 0x12
        /*001a*/ 	.short	(.L_5 - .L_4)
	.align		4
.L_4:
        /*001c*/ 	.word	index@(_Z7matMultPiS_iS_)
        /*0020*/ 	.word	0x00000000
.L_5:


//--------------------- .nv.compat                --------------------------
	.section	.nv.compat,"",@"SHT_CUDA_COMPAT_INFO"
	.align	4
        /*0000*/ 	.byte	0x02, 0x09, 0x00, 0x00, 0x02, 0x02, 0x01, 0x00, 0x02, 0x05, 0x05, 0x00, 0x03, 0x07, 0x01, 0x01
        /*0010*/ 	.byte	0x02, 0x03, 0x00, 0x00, 0x02, 0x06, 0x01, 0x00, 0x04, 0x0b, 0x08, 0x00, 0x09, 0x00, 0x00, 0x00
        /*0020*/ 	.byte	0x00, 0x00, 0x00, 0x00


//--------------------- .nv.info._Z7matMultPiS_iS_ --------------------------
	.section	.nv.info._Z7matMultPiS_iS_,"",@"SHT_CUDA_INFO"
	.sectionflags	@""
	.align	4


	//----- nvinfo : EIATTR_CUDA_API_VERSION
	.align		4
        /*0000*/ 	.byte	0x04, 0x37
        /*0002*/ 	.short	(.L_7 - .L_6)
.L_6:
        /*0004*/ 	.word	0x00000082


	//----- nvinfo : EIATTR_KPARAM_INFO
	.align		4
.L_7:
        /*0008*/ 	.byte	0x04, 0x17
        /*000a*/ 	.short	(.L_9 - .L_8)
.L_8:
        /*000c*/ 	.word	0x00000000
        /*0010*/ 	.short	0x0003
        /*0012*/ 	.short	0x0018
        /*0014*/ 	.byte	0x00, 0xf5, 0x21, 0x00


	//----- nvinfo : EIATTR_KPARAM_INFO
	.align		4
.L_9:
        /*0018*/ 	.byte	0x04, 0x17
        /*001a*/ 	.short	(.L_11 - .L_10)
.L_10:
        /*001c*/ 	.word	0x00000000
        /*0020*/ 	.short	0x0002
        /*0022*/ 	.short	0x0010
        /*0024*/ 	.byte	0x00, 0xf0, 0x11, 0x00


	//----- nvinfo : EIATTR_KPARAM_INFO
	.align		4
.L_11:
        /*0028*/ 	.byte	0x04, 0x17
        /*002a*/ 	.short	(.L_13 - .L_12)
.L_12:
        /*002c*/ 	.word	0x00000000
        /*0030*/ 	.short	0x0001
        /*0032*/ 	.short	0x0008
        /*0034*/ 	.byte	0x00, 0xf5, 0x21, 0x00


	//----- nvinfo : EIATTR_KPARAM_INFO
	.align		4
.L_13:
        /*0038*/ 	.byte	0x04, 0x17
        /*003a*/ 	.short	(.L_15 - .L_14)
.L_14:
        /*003c*/ 	.word	0x00000000
        /*0040*/ 	.short	0x0000
        /*0042*/ 	.short	0x0000
        /*0044*/ 	.byte	0x00, 0xf5, 0x21, 0x00


	//----- nvinfo : EIATTR_SPARSE_MMA_MASK
	.align		4
.L_15:
        /*0048*/ 	.byte	0x03, 0x50
        /*004a*/ 	.short	0x0000


	//----- nvinfo : EIATTR_MAXREG_COUNT
	.align		4
        /*004c*/ 	.byte	0x03, 0x1b
        /*004e*/ 	.short	0x00ff


	//----- nvinfo : EIATTR_NUM_BARRIERS
	.align		4
        /*0050*/ 	.byte	0x02, 0x4c
        /*0052*/ 	.byte	0x01
	.zero		1


	//----- nvinfo : EIATTR_MERCURY_ISA_VERSION
	.align		4
        /*0054*/ 	.byte	0x03, 0x5f
        /*0056*/ 	.short	0x0101


	//----- nvinfo : EIATTR_VRC_CTA_INIT_COUNT
	.align		4
        /*0058*/ 	.byte	0x02, 0x4a
	.zero		1
	.zero		1


	//----- nvinfo : EIATTR_EXIT_INSTR_OFFSETS
	.align		4
        /*005c*/ 	.byte	0x04, 0x1c
        /*005e*/ 	.short	(.L_17 - .L_16)


	//   ....[0]....
.L_16:
        /*0060*/ 	.word	0x00000be0


	//----- nvinfo : EIATTR_CBANK_PARAM_SIZE
	.align		4
.L_17:
        /*0064*/ 	.byte	0x03, 0x19
        /*0066*/ 	.short	0x0020


	//----- nvinfo : EIATTR_PARAM_CBANK
	.align		4
        /*0068*/ 	.byte	0x04, 0x0a
        /*006a*/ 	.short	(.L_19 - .L_18)
	.align		4
.L_18:
        /*006c*/ 	.word	index@(.nv.constant0._Z7matMultPiS_iS_)
        /*0070*/ 	.short	0x0380
        /*0072*/ 	.short	0x0020


	//----- nvinfo : EIATTR_SW_WAR
	.align		4
.L_19:
        /*0074*/ 	.byte	0x04, 0x36
        /*0076*/ 	.short	(.L_21 - .L_20)
.L_20:
        /*0078*/ 	.word	0x00000008
.L_21:


//--------------------- .nv.callgraph             --------------------------
	.section	.nv.callgraph,"",@"SHT_CUDA_CALLGRAPH"
	.align	4
	.sectionentsize	8
	.align		4
        /*0000*/ 	.word	0x00000000
	.align		4
        /*0004*/ 	.word	0xffffffff
	.align		4
        /*0008*/ 	.word	0x00000000
	.align		4
        /*000c*/ 	.word	0xfffffffe
	.align		4
        /*0010*/ 	.word	0x00000000
	.align		4
        /*0014*/ 	.word	0xfffffffd
	.align		4
        /*0018*/ 	.word	0x00000000
	.align		4
        /*001c*/ 	.word	0xfffffffc


//--------------------- .text._Z7matMultPiS_iS_   --------------------------
	.section	.text._Z7matMultPiS_iS_,"ax",@progbits
	.align	128
        .global         _Z7matMultPiS_iS_
        .type           _Z7matMultPiS_iS_,@function
        .size           _Z7matMultPiS_iS_,(.L_x_5 - _Z7matMultPiS_iS_)
        .other          _Z7matMultPiS_iS_,@"STO_CUDA_ENTRY STV_DEFAULT"
_Z7matMultPiS_iS_:
.text._Z7matMultPiS_iS_:
[----:B------:R-:W-:Y:S08]  /*0000*/  LDC R1, c[0x0][0x37c] ;  /* 0x0000df00ff017b82 */ /* 0x000ff00000000800 */
[----:B------:R-:W0:Y:S01]  /*0010*/  LDC R17, c[0x0][0x390] ;  /* 0x0000e400ff117b82 */ /* 0x000e220000000800 */
[----:B------:R-:W1:Y:S01]  /*0020*/  S2R R16, SR_CTAID.Y ;  /* 0x0000000000107919 */ /* 0x000e620000002600 */
[----:B------:R-:W2:Y:S01]  /*0030*/  LDCU.64 UR6, c[0x0][0x358] ;  /* 0x00006b00ff0677ac */ /* 0x000ea20008000a00 */
[----:B------:R-:W-:Y:S01]  /*0040*/  HFMA2 R20, -RZ, RZ, 0, 0 ;  /* 0x00000000ff147431 */ /* 0x000fe200000001ff */
[----:B------:R-:W3:Y:S04]  /*0050*/  S2R R15, SR_TID.X ;  /* 0x00000000000f7919 */ /* 0x000ee80000002100 */
[----:B------:R-:W4:Y:S01]  /*0060*/  S2UR UR4, SR_CTAID.X ;  /* 0x00000000000479c3 */ /* 0x000f220000002500 */
[----:B------:R-:W0:Y:S02]  /*0070*/  S2R R14, SR_TID.Y ;  /* 0x00000000000e7919 */ /* 0x000e240000002200 */
[C---:B0-----:R-:W-:Y:S01]  /*0080*/  ISETP.GE.AND P0, PT, R17.reuse, 0x1, PT ;  /* 0x000000011100780c */ /* 0x041fe20003f06270 */
[----:B------:R-:W-:Y:S01]  /*0090*/  IMAD R13, R17, 0x5, RZ ;  /* 0x00000005110d7824 */ /* 0x000fe200078e02ff */
[----:B----4-:R-:W-:-:S03]  /*00a0*/  UIMAD UR4, UR4, 0x5, URZ ;  /* 0x00000005040478a4 */ /* 0x010fc6000f8e02ff */
[----:B-1----:R-:W-:-:S08]  /*00b0*/  IMAD R12, R13, R16, RZ ;  /* 0x000000100d0c7224 */ /* 0x002fd000078e02ff */
[----:B--23--:R-:W-:Y:S05]  /*00c0*/  @!P0 BRA `(.L_x_0) ;  /* 0x0000000800ac8947 */ /* 0x00cfea0003800000 */
[C---:B------:R-:W-:Y:S01]  /*00d0*/  IADD3 R0, PT, PT, R12.reuse, 0x5, RZ ;  /* 0x000000050c007810 */ /* 0x040fe20007ffe0ff */
[----:B------:R-:W0:Y:S01]  /*00e0*/  S2R R5, SR_CgaCtaId ;  /* 0x0000000000057919 */ /* 0x000e220000008800 */
[----:B------:R-:W-:Y:S02]  /*00f0*/  MOV R8, UR4 ;  /* 0x0000000400087c02 */ /* 0x000fe40008000f00 */
[C---:B------:R-:W-:Y:S02]  /*0100*/  VIADDMNMX R3, R12.reuse, R17, R0, !PT ;  /* 0x000000110c037246 */ /* 0x040fe40007800100 */
[----:B------:R-:W-:Y:S02]  /*0110*/  MOV R20, RZ ;  /* 0x000000ff00147202 */ /* 0x000fe40000000f00 */
[----:B------:R-:W-:Y:S02]  /*0120*/  IADD3 R3, PT, PT, -R12, R3, RZ ;  /* 0x000000030c037210 */ /* 0x000fe40007ffe1ff */
[----:B------:R-:W-:-:S02]  /*0130*/  MOV R7, R12 ;  /* 0x0000000c00077202 */ /* 0x000fc40000000f00 */
[C---:B------:R-:W-:Y:S02]  /*0140*/  IADD3 R0, PT, PT, R3.reuse, -0x5, RZ ;  /* 0xfffffffb03007810 */ /* 0x040fe40007ffe0ff */
[----:B------:R-:W-:Y:S02]  /*0150*/  IADD3 R3, PT, PT, R3, -0x6, RZ ;  /* 0xfffffffa03037810 */ /* 0x000fe40007ffe0ff */
[----:B------:R-:W-:-:S13]  /*0160*/  ISETP.NE.AND P0, PT, R0, RZ, PT ;  /* 0x000000ff0000720c */ /* 0x000fda0003f05270 */
[----:B------:R-:W-:-:S05]  /*0170*/  @!P0 IADD3 R3, PT, PT, R0, RZ, RZ ;  /* 0x000000ff00038210 */ /* 0x000fca0007ffe0ff */
[----:B------:R-:W-:-:S05]  /*0180*/  IMAD.HI.U32 R3, R3, -0x33333333, RZ ;  /* 0xcccccccd03037827 */ /* 0x000fca00078e00ff */
[----:B------:R-:W-:Y:S02]  /*0190*/  SHF.R.U32.HI R0, RZ, 0x2, R3 ;  /* 0x00000002ff007819 */ /* 0x000fe40000011603 */
[----:B------:R-:W-:Y:S02]  /*01a0*/  LEA.HI R4, R3, 0x1, RZ, 0x1e ;  /* 0x0000000103047811 */ /* 0x000fe400078ff0ff */
[----:B------:R-:W-:Y:S02]  /*01b0*/  @!P0 IADD3 R4, PT, PT, R0, RZ, RZ ;  /* 0x000000ff00048210 */ /* 0x000fe40007ffe0ff */
[----:B------:R-:W-:Y:S02]  /*01c0*/  MOV R0, 0x400 ;  /* 0x0000040000007802 */ /* 0x000fe40000000f00 */
[----:B------:R-:W-:Y:S02]  /*01d0*/  ISETP.GE.U32.AND P1, PT, R4, 0x3, PT ;  /* 0x000000030400780c */ /* 0x000fe40003f26070 */
[----:B------:R-:W-:-:S02]  /*01e0*/  IADD3 R2, PT, PT, R0, 0x64, RZ ;  /* 0x0000006400027810 */ /* 0x000fc40007ffe0ff */
[C---:B0-----:R-:W-:Y:S02]  /*01f0*/  LEA R3, R5.reuse, R0, 0x18 ;  /* 0x0000000005037211 */ /* 0x041fe400078ec0ff */
[----:B------:R-:W-:Y:S02]  /*0200*/  LEA R2, R5, R2, 0x18 ;  /* 0x0000000205027211 */ /* 0x000fe400078ec0ff */
[----:B------:R-:W-:Y:S01]  /*0210*/  IADD3 R18, PT, PT, R4, 0x1, RZ ;  /* 0x0000000104127810 */ /* 0x000fe20007ffe0ff */
[----:B------:R-:W-:Y:S01]  /*0220*/  IMAD R10, R14, 0x14, R3 ;  /* 0x000000140e0a7824 */ /* 0x000fe200078e0203 */
[C---:B------:R-:W-:Y:S02]  /*0230*/  LEA R9, R15.reuse, R2, 0x2 ;  /* 0x000000020f097211 */ /* 0x040fe400078e10ff */
[----:B------:R-:W-:Y:S02]  /*0240*/  LOP3.LUT R11, R18, 0x3, RZ, 0xc0, !PT ;  /* 0x00000003120b7812 */ /* 0x000fe400078ec0ff */
[----:B------:R-:W-:Y:S01]  /*0250*/  LEA R6, R15, R10, 0x2 ;  /* 0x0000000a0f067211 */ /* 0x000fe200078e10ff */
[----:B------:R-:W-:Y:S01]  /*0260*/  IMAD R0, R14, 0x14, R9 ;  /* 0x000000140e007824 */ /* 0x000fe200078e0209 */
[----:B------:R-:W-:Y:S01]  /*0270*/  ISETP.NE.AND P0, PT, R11, RZ, PT ;  /* 0x000000ff0b00720c */ /* 0x000fe20003f05270 */
[----:B------:R-:W-:-:S12]  /*0280*/  @!P1 BRA `(.L_x_1) ;  /* 0x0000000400ac9947 */ /* 0x000fd80003800000 */
[----:B------:R-:W-:Y:S01]  /*0290*/  IMAD R2, R16, 0x5, R14 ;  /* 0x0000000510027824 */ /* 0x000fe200078e020e */
[----:B------:R-:W-:Y:S01]  /*02a0*/  LOP3.LUT R16, R18, 0x7ffffffc, RZ, 0xc0, !PT ;  /* 0x7ffffffc12107812 */ /* 0x000fe200078ec0ff */
[-CC-:B------:R-:W-:Y:S01]  /*02b0*/  IMAD R18, R14, R17.reuse, R15.reuse ;  /* 0x000000110e127224 */ /* 0x180fe200078e020f */
[----:B------:R-:W-:Y:S01]  /*02c0*/  MOV R20, RZ ;  /* 0x000000ff00147202 */ /* 0x000fe20000000f00 */
[----:B------:R-:W-:Y:S01]  /*02d0*/  IMAD R19, R2, R17, R15 ;  /* 0x0000001102137224 */ /* 0x000fe200078e020f */
[----:B------:R-:W-:Y:S02]  /*02e0*/  MOV R8, UR4 ;  /* 0x0000000400087c02 */ /* 0x000fe40008000f00 */
[----:B------:R-:W-:Y:S02]  /*02f0*/  MOV R7, R12 ;  /* 0x0000000c00077202 */ /* 0x000fe40000000f00 */
[----:B------:R-:W-:Y:S02]  /*0300*/  IADD3 R16, PT, PT, -R16, RZ, RZ ;  /* 0x000000ff10107210 */ /* 0x000fe40007ffe1ff */
[----:B------:R-:W-:-:S07]  /*0310*/  IADD3 R18, PT, PT, R18, UR4, RZ ;  /* 0x0000000412127c10 */ /* 0x000fce000fffe0ff */
.L_x_2:
[----:B------:R-:W0:Y:S08]  /*0320*/  LDC.64 R2, c[0x0][0x380] ;  /* 0x0000e000ff027b82 */ /* 0x000e300000000a00 */
[----:B------:R-:W1:Y:S01]  /*0330*/  LDC.64 R4, c[0x0][0x388] ;  /* 0x0000e200ff047b82 */ /* 0x000e620000000a00 */
[----:B0-----:R-:W-:-:S05]  /*0340*/  IMAD.WIDE R2, R19, 0x4, R2 ;  /* 0x0000000413027825 */ /* 0x001fca00078e0202 */
[----:B------:R-:W2:Y:S01]  /*0350*/  LDG.E R23, desc[UR6][R2.64] ;  /* 0x0000000602177981 */ /* 0x000ea2000c1e1900 */
[----:B-1----:R-:W-:-:S05]  /*0360*/  IMAD.WIDE R4, R18, 0x4, R4 ;  /* 0x0000000412047825 */ /* 0x002fca00078e0204 */
[----:B------:R0:W3:Y:S02]  /*0370*/  LDG.E R25, desc[UR6][R4.64] ;  /* 0x0000000604197981 */ /* 0x0000e4000c1e1900 */
[----:B0-----:R-:W-:Y:S02]  /*0380*/  IMAD.WIDE R4, R13, 0x4, R4 ;  /* 0x000000040d047825 */ /* 0x001fe400078e0204 */
[----:B--2---:R-:W-:Y:S04]  /*0390*/  STS [R6], R23 ;  /* 0x0000001706007388 */ /* 0x004fe80000000800 */
[----:B---3--:R-:W-:Y:S01]  /*03a0*/  STS [R0], R25 ;  /* 0x0000001900007388 */ /* 0x008fe20000000800 */
[----:B------:R-:W-:Y:S06]  /*03b0*/  BAR.SYNC.DEFER_BLOCKING 0x0 ;  /* 0x0000000000007b1d */ /* 0x000fec0000010000 */
[----:B------:R-:W-:Y:S04]  /*03c0*/  LDS R27, [R10] ;  /* 0x000000000a1b7984 */ /* 0x000fe80000000800 */
[----:B------:R-:W0:Y:S04]  /*03d0*/  LDS R24, [R9] ;  /* 0x0000000009187984 */ /* 0x000e280000000800 */
[----:B------:R-:W-:Y:S04]  /*03e0*/  LDS R29, [R10+0x4] ;  /* 0x000004000a1d7984 */ /* 0x000fe80000000800 */
[----:B------:R-:W1:Y:S04]  /*03f0*/  LDS R26, [R9+0x14] ;  /* 0x00001400091a7984 */ /* 0x000e680000000800 */
[----:B------:R-:W-:Y:S04]  /*0400*/  LDS R22, [R10+0x8] ;  /* 0x000008000a167984 */ /* 0x000fe80000000800 */
[----:B------:R-:W2:Y:S04]  /*0410*/  LDS R21, [R9+0x28] ;  /* 0x0000280009157984 */ /* 0x000ea80000000800 */
[----:B------:R-:W-:Y:S01]  /*0420*/  LDS R23, [R10+0x10] ;  /* 0x000010000a177984 */ /* 0x000fe20000000800 */
[----:B0-----:R-:W-:-:S03]  /*0430*/  IMAD R24, R27, R24, R20 ;  /* 0x000000181b187224 */ /* 0x001fc600078e0214 */
[----:B------:R-:W-:Y:S01]  /*0440*/  LDS R20, [R10+0xc] ;  /* 0x00000c000a147984 */ /* 0x000fe20000000800 */
[----:B-1----:R-:W-:-:S04]  /*0450*/  IMAD R24, R29, R26, R24 ;  /* 0x0000001a1d187224 */ /* 0x002fc800078e0218 */
[----:B--2---:R-:W-:Y:S02]  /*0460*/  IMAD R21, R22, R21, R24 ;  /* 0x0000001516157224 */ /* 0x004fe400078e0218 */
[----:B------:R-:W0:Y:S04]  /*0470*/  LDS R22, [R9+0x3c] ;  /* 0x00003c0009167984 */ /* 0x000e280000000800 */
[----:B------:R-:W1:Y:S01]  /*0480*/  LDS R24, [R9+0x50] ;  /* 0x0000500009187984 */ /* 0x000e620000000800 */
[----:B------:R-:W-:Y:S06]  /*0490*/  BAR.SYNC.DEFER_BLOCKING 0x0 ;  /* 0x0000000000007b1d */ /* 0x000fec0000010000 */
[----:B------:R-:W2:Y:S04]  /*04a0*/  LDG.E R25, desc[UR6][R2.64+0x14] ;  /* 0x0000140602197981 */ /* 0x000ea8000c1e1900 */
[----:B------:R3:W4:Y:S01]  /*04b0*/  LDG.E R27, desc[UR6][R4.64] ;  /* 0x00000006041b7981 */ /* 0x000722000c1e1900 */
[----:B0-----:R-:W-:-:S04]  /*04c0*/  IMAD R20, R20, R22, R21 ;  /* 0x0000001614147224 */ /* 0x001fc800078e0215 */
[----:B-1----:R-:W-:Y:S02]  /*04d0*/  IMAD R23, R23, R24, R20 ;  /* 0x0000001817177224 */ /* 0x002fe400078e0214 */
[----:B---3--:R-:W-:Y:S01]  /*04e0*/  IMAD.WIDE R4, R13, 0x4, R4 ;  /* 0x000000040d047825 */ /* 0x008fe200078e0204 */
[----:B--2---:R-:W-:Y:S04]  /*04f0*/  STS [R6], R25 ;  /* 0x0000001906007388 */ /* 0x004fe80000000800 */
[----:B----4-:R-:W-:Y:S01]  /*0500*/  STS [R0], R27 ;  /* 0x0000001b00007388 */ /* 0x010fe20000000800 */
[----:B------:R-:W-:Y:S06]  /*0510*/  BAR.SYNC.DEFER_BLOCKING 0x0 ;  /* 0x0000000000007b1d */ /* 0x000fec0000010000 */
[----:B------:R-:W-:Y:S04]  /*0520*/  LDS R22, [R10] ;  /* 0x000000000a167984 */ /* 0x000fe80000000800 */
[----:B------:R-:W0:Y:S04]  /*0530*/  LDS R26, [R9] ;  /* 0x00000000091a7984 */ /* 0x000e280000000800 */
[----:B------:R-:W-:Y:S04]  /*0540*/  LDS R29, [R10+0x4] ;  /* 0x000004000a1d7984 */ /* 0x000fe80000000800 */
[----:B------:R-:W1:Y:S04]  /*0550*/  LDS R24, [R9+0x14] ;  /* 0x0000140009187984 */ /* 0x000e680000000800 */
[----:B------:R-:W-:Y:S04]  /*0560*/  LDS R21, [R10+0x8] ;  /* 0x000008000a157984 */ /* 0x000fe80000000800 */
[----:B------:R-:W2:Y:S01]  /*0570*/  LDS R20, [R9+0x28] ;  /* 0x0000280009147984 */ /* 0x000ea20000000800 */
[----:B0-----:R-:W-:-:S03]  /*0580*/  IMAD R22, R22, R26, R23 ;  /* 0x0000001a16167224 */ /* 0x001fc600078e0217 */
[----:B------:R-:W-:Y:S01]  /*0590*/  LDS R23, [R10+0xc] ;  /* 0x00000c000a177984 */ /* 0x000fe20000000800 */
[----:B-1----:R-:W-:-:S03]  /*05a0*/  IMAD R22, R29, R24, R22 ;  /* 0x000000181d167224 */ /* 0x002fc600078e0216 */
[----:B------:R-:W0:Y:S01]  /*05b0*/  LDS R24, [R9+0x3c] ;  /* 0x00003c0009187984 */ /* 0x000e220000000800 */
[----:B--2---:R-:W-:-:S03]  /*05c0*/  IMAD R22, R21, R20, R22 ;  /* 0x0000001415167224 */ /* 0x004fc600078e0216 */
[----:B------:R-:W-:Y:S04]  /*05d0*/  LDS R21, [R10+0x10] ;  /* 0x000010000a157984 */ /* 0x000fe80000000800 */
        /* <DEDUP_REMOVED lines=15> */
[----:B------:R-:W-:Y:S04]  /*06d0*/  LDS R21, [R10+0xc] ;  /* 0x00000c000a157984 */ /* 0x000fe80000000800 */
[----:B------:R-:W-:Y:S01]  /*06e0*/  LDS R24, [R9+0x50] ;  /* 0x0000500009187984 */ /* 0x000fe20000000800 */
[----:B0-----:R-:W-:-:S03]  /*06f0*/  IMAD R27, R27, R26, R20 ;  /* 0x0000001a1b1b7224 */ /* 0x001fc600078e0214 */
[----:B------:R-:W0:Y:S01]  /*0700*/  LDS R20, [R10+0x8] ;  /* 0x000008000a147984 */ /* 0x000e220000000800 */
[----:B-1----:R-:W-:-:S03]  /*0710*/  IMAD R27, R22, R23, R27 ;  /* 0x00000017161b7224 */ /* 0x002fc600078e021b */
[----:B------:R-:W1:Y:S04]  /*0720*/  LDS R22, [R9+0x3c] ;  /* 0x00003c0009167984 */ /* 0x000e680000000800 */
[----:B------:R-:W2:Y:S01]  /*0730*/  LDS R23, [R10+0x10] ;  /* 0x000010000a177984 */ /* 0x000ea20000000800 */
[----:B------:R-:W-:Y:S06]  /*0740*/  BAR.SYNC.DEFER_BLOCKING 0x0 ;  /* 0x0000000000007b1d */ /* 0x000fec0000010000 */
[----:B------:R-:W3:Y:S04]  /*0750*/  LDG.E R29, desc[UR6][R2.64+0x3c] ;  /* 0x00003c06021d7981 */ /* 0x000ee8000c1e1900 */
[----:B------:R-:W4:Y:S01]  /*0760*/  LDG.E R5, desc[UR6][R4.64] ;  /* 0x0000000604057981 */ /* 0x000f22000c1e1900 */
[----:B0-----:R-:W-:-:S04]  /*0770*/  IMAD R28, R20, R28, R27 ;  /* 0x0000001c141c7224 */ /* 0x001fc800078e021b */
[----:B-1----:R-:W-:-:S04]  /*0780*/  IMAD R21, R21, R22, R28 ;  /* 0x0000001615157224 */ /* 0x002fc800078e021c */
[----:B--2---:R-:W-:Y:S01]  /*0790*/  IMAD R21, R23, R24, R21 ;  /* 0x0000001817157224 */ /* 0x004fe200078e0215 */
[----:B------:R-:W-:-:S04]  /*07a0*/  IADD3 R16, PT, PT, R16, 0x4, RZ ;  /* 0x0000000410107810 */ /* 0x000fc80007ffe0ff */
[----:B------:R-:W-:Y:S01]  /*07b0*/  ISETP.NE.AND P1, PT, R16, RZ, PT ;  /* 0x000000ff1000720c */ /* 0x000fe20003f25270 */
[----:B------:R-:W-:Y:S01]  /*07c0*/  IMAD R8, R17, 0x14, R8 ;  /* 0x0000001411087824 */ /* 0x000fe200078e0208 */
[----:B------:R-:W-:Y:S01]  /*07d0*/  IADD3 R7, PT, PT, R7, 0x14, RZ ;  /* 0x0000001407077810 */ /* 0x000fe20007ffe0ff */
[----:B------:R-:W-:Y:S01]  /*07e0*/  IMAD R18, R17, 0x14, R18 ;  /* 0x0000001411127824 */ /* 0x000fe200078e0212 */
[----:B------:R-:W-:Y:S01]  /*07f0*/  IADD3 R19, PT, PT, R19, 0x14, RZ ;  /* 0x0000001413137810 */ /* 0x000fe20007ffe0ff */
[----:B---3--:R-:W-:Y:S04]  /*0800*/  STS [R6], R29 ;  /* 0x0000001d06007388 */ /* 0x008fe80000000800 */
[----:B----4-:R-:W-:Y:S01]  /*0810*/  STS [R0], R5 ;  /* 0x0000000500007388 */ /* 0x010fe20000000800 */
[----:B------:R-:W-:Y:S06]  /*0820*/  BAR.SYNC.DEFER_BLOCKING 0x0 ;  /* 0x0000000000007b1d */ /* 0x000fec0000010000 */
[----:B------:R-:W-:Y:S04]  /*0830*/  LDS R25, [R10] ;  /* 0x000000000a197984 */ /* 0x000fe80000000800 */
[----:B------:R-:W0:Y:S04]  /*0840*/  LDS R26, [R9] ;  /* 0x00000000091a7984 */ /* 0x000e280000000800 */
[----:B------:R-:W-:Y:S04]  /*0850*/  LDS R27, [R10+0x4] ;  /* 0x000004000a1b7984 */ /* 0x000fe80000000800 */
[----:B------:R-:W1:Y:S04]  /*0860*/  LDS R20, [R9+0x14] ;  /* 0x0000140009147984 */ /* 0x000e680000000800 */
[----:B------:R-:W-:Y:S04]  /*0870*/  LDS R2, [R10+0x8] ;  /* 0x000008000a027984 */ /* 0x000fe80000000800 */
[----:B------:R-:W2:Y:S04]  /*0880*/  LDS R3, [R9+0x28] ;  /* 0x0000280009037984 */ /* 0x000ea80000000800 */
[----:B------:R-:W-:Y:S04]  /*0890*/  LDS R23, [R10+0xc] ;  /* 0x00000c000a177984 */ /* 0x000fe80000000800 */
[----:B------:R-:W3:Y:S04]  /*08a0*/  LDS R22, [R9+0x3c] ;  /* 0x00003c0009167984 */ /* 0x000ee80000000800 */
[----:B------:R-:W-:Y:S04]  /*08b0*/  LDS R4, [R10+0x10] ;  /* 0x000010000a047984 */ /* 0x000fe80000000800 */
[----:B------:R-:W4:Y:S01]  /*08c0*/  LDS R5, [R9+0x50] ;  /* 0x0000500009057984 */ /* 0x000f220000000800 */
[----:B0-----:R-:W-:-:S04]  /*08d0*/  IMAD R21, R25, R26, R21 ;  /* 0x0000001a19157224 */ /* 0x001fc800078e0215 */
[----:B-1----:R-:W-:-:S04]  /*08e0*/  IMAD R20, R27, R20, R21 ;  /* 0x000000141b147224 */ /* 0x002fc800078e0215 */
[----:B--2---:R-:W-:-:S04]  /*08f0*/  IMAD R2, R2, R3, R20 ;  /* 0x0000000302027224 */ /* 0x004fc800078e0214 */
[----:B---3--:R-:W-:-:S04]  /*0900*/  IMAD R2, R23, R22, R2 ;  /* 0x0000001617027224 */ /* 0x008fc800078e0202 */
[----:B----4-:R-:W-:Y:S01]  /*0910*/  IMAD R20, R4, R5, R2 ;  /* 0x0000000504147224 */ /* 0x010fe200078e0202 */
[----:B------:R-:W-:Y:S06]  /*0920*/  BAR.SYNC.DEFER_BLOCKING 0x0 ;  /* 0x0000000000007b1d */ /* 0x000fec0000010000 */
[----:B------:R-:W-:Y:S05]  /*0930*/  @P1 BRA `(.L_x_2) ;  /* 0xfffffff800781947 */ /* 0x000fea000383ffff */
.L_x_1:
[----:B------:R-:W-:Y:S05]  /*0940*/  @!P0 BRA `(.L_x_0) ;  /* 0x00000000008c8947 */ /* 0x000fea0003800000 */
[----:B------:R-:W0:Y:S01]  /*0950*/  LDC.64 R2, c[0x0][0x380] ;  /* 0x0000e000ff027b82 */ /* 0x000e220000000a00 */
[C---:B------:R-:W-:Y:S02]  /*0960*/  IADD3 R8, PT, PT, R15.reuse, R8, RZ ;  /* 0x000000080f087210 */ /* 0x040fe40007ffe0ff */
[----:B------:R-:W-:Y:S02]  /*0970*/  IADD3 R21, PT, PT, R15, R7, RZ ;  /* 0x000000070f157210 */ /* 0x000fe40007ffe0ff */
[----:B------:R-:W-:Y:S01]  /*0980*/  IADD3 R11, PT, PT, -R11, RZ, RZ ;  /* 0x000000ff0b0b7210 */ /* 0x000fe20007ffe1ff */
[CC--:B------:R-:W-:Y:S02]  /*0990*/  IMAD R7, R14.reuse, R17.reuse, R8 ;  /* 0x000000110e077224 */ /* 0x0c0fe400078e0208 */
[----:B------:R-:W1:Y:S01]  /*09a0*/  LDC.64 R4, c[0x0][0x388] ;  /* 0x0000e200ff047b82 */ /* 0x000e620000000a00 */
[----:B------:R-:W-:-:S07]  /*09b0*/  IMAD R21, R14, R17, R21 ;  /* 0x000000110e157224 */ /* 0x000fce00078e0215 */
.L_x_3:
[----:B0-----:R-:W-:-:S04]  /*09c0*/  IMAD.WIDE R18, R21, 0x4, R2 ;  /* 0x0000000415127825 */ /* 0x001fc800078e0202 */
[----:B-1----:R-:W-:Y:S01]  /*09d0*/  IMAD.WIDE R22, R7, 0x4, R4 ;  /* 0x0000000407167825 */ /* 0x002fe200078e0204 */
[----:B------:R-:W2:Y:S05]  /*09e0*/  LDG.E R25, desc[UR6][R18.64] ;  /* 0x0000000612197981 */ /* 0x000eaa000c1e1900 */
[----:B------:R-:W3:Y:S01]  /*09f0*/  LDG.E R23, desc[UR6][R22.64] ;  /* 0x0000000616177981 */ /* 0x000ee2000c1e1900 */
[----:B------:R-:W-:Y:S02]  /*0a00*/  IADD3 R11, PT, PT, R11, 0x1, RZ ;  /* 0x000000010b0b7810 */ /* 0x000fe40007ffe0ff */
[----:B------:R-:W-:Y:S02]  /*0a10*/  IADD3 R21, PT, PT, R21, 0x5, RZ ;  /* 0x0000000515157810 */ /* 0x000fe40007ffe0ff */
[----:B------:R-:W-:-:S02]  /*0a20*/  ISETP.NE.AND P0, PT, R11, RZ, PT ;  /* 0x000000ff0b00720c */ /* 0x000fc40003f05270 */
[----:B------:R-:W-:Y:S01]  /*0a30*/  IADD3 R7, PT, PT, R13, R7, RZ ;  /* 0x000000070d077210 */ /* 0x000fe20007ffe0ff */
        /* <DEDUP_REMOVED lines=11> */
[----:B------:R-:W-:Y:S01]  /*0af0*/  LDS R23, [R10+0x10] ;  /* 0x000010000a177984 */ /* 0x000fe20000000800 */
[----:B0-----:R-:W-:-:S03]  /*0b00*/  IMAD R16, R27, R16, R20 ;  /* 0x000000101b107224 */ /* 0x001fc600078e0214 */
[----:B------:R-:W0:Y:S01]  /*0b10*/  LDS R20, [R9+0x50] ;  /* 0x0000500009147984 */ /* 0x000e220000000800 */
[----:B-1----:R-:W-:-:S04]  /*0b20*/  IMAD R16, R29, R24, R16 ;  /* 0x000000181d107224 */ /* 0x002fc800078e0210 */
[----:B--2---:R-:W-:-:S04]  /*0b30*/  IMAD R16, R26, R28, R16 ;  /* 0x0000001c1a107224 */ /* 0x004fc800078e0210 */
[----:B---3--:R-:W-:-:S04]  /*0b40*/  IMAD R8, R8, R19, R16 ;  /* 0x0000001308087224 */ /* 0x008fc800078e0210 */
[----:B0-----:R-:W-:Y:S01]  /*0b50*/  IMAD R20, R23, R20, R8 ;  /* 0x0000001417147224 */ /* 0x001fe200078e0208 */
[----:B------:R-:W-:Y:S06]  /*0b60*/  BAR.SYNC.DEFER_BLOCKING 0x0 ;  /* 0x0000000000007b1d */ /* 0x000fec0000010000 */
[----:B------:R-:W-:Y:S05]  /*0b70*/  @P0 BRA `(.L_x_3) ;  /* 0xfffffffc00900947 */ /* 0x000fea000383ffff */
.L_x_0:
[----:B------:R-:W0:Y:S01]  /*0b80*/  LDC.64 R2, c[0x0][0x398] ;  /* 0x0000e600ff027b82 */ /* 0x000e220000000a00 */
[----:B------:R-:W-:-:S05]  /*0b90*/  IADD3 R15, PT, PT, R15, UR4, RZ ;  /* 0x000000040f0f7c10 */ /* 0x000fca000fffe0ff */
[----:B------:R-:W-:-:S05]  /*0ba0*/  IMAD R15, R14, R17, R15 ;  /* 0x000000110e0f7224 */ /* 0x000fca00078e020f */
[----:B------:R-:W-:-:S05]  /*0bb0*/  IADD3 R15, PT, PT, R12, R15, RZ ;  /* 0x0000000f0c0f7210 */ /* 0x000fca0007ffe0ff */
[----:B0-----:R-:W-:-:S05]  /*0bc0*/  IMAD.WIDE R2, R15, 0x4, R2 ;  /* 0x000000040f027825 */ /* 0x001fca00078e0202 */
[----:B------:R-:W-:Y:S01]  /*0bd0*/  STG.E desc[UR6][R2.64], R20 ;  /* 0x0000001402007986 */ /* 0x000fe2000c101906 */
[----:B------:R-:W-:Y:S05]  /*0be0*/  EXIT ;  /* 0x000000000000794d */ /* 0x000fea0003800000 */
.L_x_4:
[----:B------:R-:W-:-:S00]  /*0bf0*/  BRA `(.L_x_4) ;  /* 0xfffffffc00fc7947 */ /* 0x000fc0000383ffff */
[----:B------:R-:W-:-:S00]  /*0c00*/  NOP ;  /* 0x0000000000007918 */ /* 0x000fc00000000000 */
[----:B------:R-:W-:-:S00]  /*0c10*/  NOP ;  /* 0x0000000000007918 */ /* 0x000fc00000000000 */
[----:B------:R-:W-:-:S00]  /*0c20*/  NOP ;  /* 0x0000000000007918 */ /* 0x000fc00000000000 */
[----:B------:R-:W-:-:S00]  /*0c30*/  NOP ;  /* 0x0000000000007918 */ /* 0x000fc00000000000 */
[----:B------:R-:W-:-:S00]  /*0c40*/  NOP ;  /* 0x0000000000007918 */ /* 0x000fc00000000000 */
[----:B------:R-:W-:-:S00]  /*0c50*/  NOP ;  /* 0x0000000000007918 */ /* 0x000fc00000000000 */
[----:B------:R-:W-:-:S00]  /*0c60*/  NOP ;  /* 0x0000000000007918 */ /* 0x000fc00000000000 */
[----:B------:R-:W-:-:S00]  /*0c70*/  NOP ;  /* 0x0000000000007918 */ /* 0x000fc00000000000 */
.L_x_5:


//--------------------- .nv.shared._Z7matMultPiS_iS_ --------------------------
	.section	.nv.shared._Z7matMultPiS_iS_,"aw",@nobits
	.sectionflags	@""
	.align	4
.nv.shared._Z7matMultPiS_iS_:
	.zero		1224


//--------------------- .nv.shared.reserved.0     --------------------------
	.section	.nv.shared.reserved.0,"aw",@nobits
	.weak		__nv_reservedSMEM_offset_0_alias
	.size		__nv_reservedSMEM_offset_0_alias, 0, 64
	.other		__nv_reservedSMEM_offset_0_alias,@"STO_CUDA_RESERVED_SHARED STV_DEFAULT"
__nv_reservedSMEM_offset_0_alias:
	.zero		0
	.zero		64


//--------------------- .nv.constant0._Z7matMultPiS_iS_ --------------------------
	.section	.nv.constant0._Z7matMultPiS_iS_,"a",@progbits
	.sectionflags	@""
	.align	4
.nv.constant0._Z7matMultPiS_iS_:
	.zero		928


//--------------------- SYMBOLS --------------------------

	.type		.nv.reservedSmem.offset0,@object
	.size		.nv.reservedSmem.offset0,0x4
	.type		.nv.reservedSmem.cap,@object
	.size		.nv.reservedSmem.cap,0x4
